//
// Generated by NVIDIA NVVM Compiler
//
// Compiler Build ID: CL-36424714
// Cuda compilation tools, release 13.0, V13.0.88
// Based on NVVM 20.0.0
//

.version 9.0
.target sm_100
.address_size 64

	// .globl	_Z11heavyKernelPfi

.visible .entry _Z11heavyKernelPfi(
	.param .u64 .ptr .align 1 _Z11heavyKernelPfi_param_0,
	.param .u32 _Z11heavyKernelPfi_param_1
)
{
	.reg .pred 	%p<3>;
	.reg .b32 	%r<41>;
	.reg .b32 	%f<68>;
	.reg .b64 	%rd<5>;

	ld.param.u64 	%rd1, [_Z11heavyKernelPfi_param_0];
	ld.param.u32 	%r4, [_Z11heavyKernelPfi_param_1];
	mov.u32 	%r5, %tid.x;
	mov.u32 	%r6, %ctaid.x;
	mov.u32 	%r7, %ntid.x;
	mad.lo.s32 	%r1, %r6, %r7, %r5;
	setp.ge.s32 	%p1, %r1, %r4;
	@%p1 bra 	$L__BB0_4;
	mov.f32 	%f67, 0f00000000;
	mov.b32 	%r40, 0;
$L__BB0_2:
	cvt.rn.f32.u32 	%f4, %r40;
	fma.rn.f32 	%f5, %f4, 0f38D1B717, %f67;
	add.s32 	%r9, %r40, 1;
	cvt.rn.f32.u32 	%f6, %r9;
	fma.rn.f32 	%f7, %f6, 0f38D1B717, %f5;
	add.s32 	%r10, %r40, 2;
	cvt.rn.f32.u32 	%f8, %r10;
	fma.rn.f32 	%f9, %f8, 0f38D1B717, %f7;
	add.s32 	%r11, %r40, 3;
	cvt.rn.f32.u32 	%f10, %r11;
	fma.rn.f32 	%f11, %f10, 0f38D1B717, %f9;
	add.s32 	%r12, %r40, 4;
	cvt.rn.f32.u32 	%f12, %r12;
	fma.rn.f32 	%f13, %f12, 0f38D1B717, %f11;
	add.s32 	%r13, %r40, 5;
	cvt.rn.f32.u32 	%f14, %r13;
	fma.rn.f32 	%f15, %f14, 0f38D1B717, %f13;
	add.s32 	%r14, %r40, 6;
	cvt.rn.f32.u32 	%f16, %r14;
	fma.rn.f32 	%f17, %f16, 0f38D1B717, %f15;
	add.s32 	%r15, %r40, 7;
	cvt.rn.f32.u32 	%f18, %r15;
	fma.rn.f32 	%f19, %f18, 0f38D1B717, %f17;
	add.s32 	%r16, %r40, 8;
	cvt.rn.f32.u32 	%f20, %r16;
	fma.rn.f32 	%f21, %f20, 0f38D1B717, %f19;
	add.s32 	%r17, %r40, 9;
	cvt.rn.f32.u32 	%f22, %r17;
	fma.rn.f32 	%f23, %f22, 0f38D1B717, %f21;
	add.s32 	%r18, %r40, 10;
	cvt.rn.f32.u32 	%f24, %r18;
	fma.rn.f32 	%f25, %f24, 0f38D1B717, %f23;
	add.s32 	%r19, %r40, 11;
	cvt.rn.f32.u32 	%f26, %r19;
	fma.rn.f32 	%f27, %f26, 0f38D1B717, %f25;
	add.s32 	%r20, %r40, 12;
	cvt.rn.f32.u32 	%f28, %r20;
	fma.rn.f32 	%f29, %f28, 0f38D1B717, %f27;
	add.s32 	%r21, %r40, 13;
	cvt.rn.f32.u32 	%f30, %r21;
	fma.rn.f32 	%f31, %f30, 0f38D1B717, %f29;
	add.s32 	%r22, %r40, 14;
	cvt.rn.f32.u32 	%f32, %r22;
	fma.rn.f32 	%f33, %f32, 0f38D1B717, %f31;
	add.s32 	%r23, %r40, 15;
	cvt.rn.f32.u32 	%f34, %r23;
	fma.rn.f32 	%f35, %f34, 0f38D1B717, %f33;
	add.s32 	%r24, %r40, 16;
	cvt.rn.f32.u32 	%f36, %r24;
	fma.rn.f32 	%f37, %f36, 0f38D1B717, %f35;
	add.s32 	%r25, %r40, 17;
	cvt.rn.f32.u32 	%f38, %r25;
	fma.rn.f32 	%f39, %f38, 0f38D1B717, %f37;
	add.s32 	%r26, %r40, 18;
	cvt.rn.f32.u32 	%f40, %r26;
	fma.rn.f32 	%f41, %f40, 0f38D1B717, %f39;
	add.s32 	%r27, %r40, 19;
	cvt.rn.f32.u32 	%f42, %r27;
	fma.rn.f32 	%f43, %f42, 0f38D1B717, %f41;
	add.s32 	%r28, %r40, 20;
	cvt.rn.f32.u32 	%f44, %r28;
	fma.rn.f32 	%f45, %f44, 0f38D1B717, %f43;
	add.s32 	%r29, %r40, 21;
	cvt.rn.f32.u32 	%f46, %r29;
	fma.rn.f32 	%f47, %f46, 0f38D1B717, %f45;
	add.s32 	%r30, %r40, 22;
	cvt.rn.f32.u32 	%f48, %r30;
	fma.rn.f32 	%f49, %f48, 0f38D1B717, %f47;
	add.s32 	%r31, %r40, 23;
	cvt.rn.f32.u32 	%f50, %r31;
	fma.rn.f32 	%f51, %f50, 0f38D1B717, %f49;
	add.s32 	%r32, %r40, 24;
	cvt.rn.f32.u32 	%f52, %r32;
	fma.rn.f32 	%f53, %f52, 0f38D1B717, %f51;
	add.s32 	%r33, %r40, 25;
	cvt.rn.f32.u32 	%f54, %r33;
	fma.rn.f32 	%f55, %f54, 0f38D1B717, %f53;
	add.s32 	%r34, %r40, 26;
	cvt.rn.f32.u32 	%f56, %r34;
	fma.rn.f32 	%f57, %f56, 0f38D1B717, %f55;
	add.s32 	%r35, %r40, 27;
	cvt.rn.f32.u32 	%f58, %r35;
	fma.rn.f32 	%f59, %f58, 0f38D1B717, %f57;
	add.s32 	%r36, %r40, 28;
	cvt.rn.f32.u32 	%f60, %r36;
	fma.rn.f32 	%f61, %f60, 0f38D1B717, %f59;
	add.s32 	%r37, %r40, 29;
	cvt.rn.f32.u32 	%f62, %r37;
	fma.rn.f32 	%f63, %f62, 0f38D1B717, %f61;
	add.s32 	%r38, %r40, 30;
	cvt.rn.f32.u32 	%f64, %r38;
	fma.rn.f32 	%f65, %f64, 0f38D1B717, %f63;
	add.s32 	%r39, %r40, 31;
	cvt.rn.f32.u32 	%f66, %r39;
	fma.rn.f32 	%f67, %f66, 0f38D1B717, %f65;
	add.s32 	%r40, %r40, 32;
	setp.ne.s32 	%p2, %r40, 100000;
	@%p2 bra 	$L__BB0_2;
	cvta.to.global.u64 	%rd2, %rd1;
	mul.wide.s32 	%rd3, %r1, 4;
	add.s64 	%rd4, %rd2, %rd3;
	st.global.f32 	[%rd4], %f67;
$L__BB0_4:
	ret;

}


// ===== COMPILED SASS (sm_100) =====

	.target	sm_100

	.elftype	@"ET_EXEC"


//--------------------- .note.nv.tkinfo           --------------------------
	.section	.note.nv.tkinfo,"",@"SHT_NOTE"
	.sectionflags	@"SHF_NOTE_NV_TKINFO"
	.tkinfo
        /*0018*/ 	.word	0x00000002
        /*0030*/ 	.string	""
        /*0030*/ 	.string	"ptxas"
        /*0030*/ 	.string	"Cuda compilation tools, release 13.0, V13.0.88"
        /*0030*/ 	.string	"Build cuda_13.0.r13.0/compiler.36424714_0"
        /*0030*/ 	.string	"-arch sm_100 -m 64 "



//--------------------- .note.nv.cuinfo           --------------------------
	.section	.note.nv.cuinfo,"",@"SHT_NOTE"
	.sectionflags	@"SHF_NOTE_NV_CUINFO"
        /*0018*/ 	.short	0x0002
        /*001a*/ 	.short	0x0064
        /*001c*/ 	.short	0x0082
	.zero		2


//--------------------- .nv.info                  --------------------------
	.section	.nv.info,"",@"SHT_CUDA_INFO"
	.align	4


	//----- nvinfo : EIATTR_REGCOUNT
	.align		4
        /*0000*/ 	.byte	0x04, 0x2f
        /*0002*/ 	.short	(.L_1 - .L_0)
	.align		4
.L_0:
        /*0004*/ 	.word	index@(_Z11heavyKernelPfi)
        /*0008*/ 	.word	0x00000008


	//----- nvinfo : EIATTR_FRAME_SIZE
	.align		4
.L_1:
        /*000c*/ 	.byte	0x04, 0x11
        /*000e*/ 	.short	(.L_3 - .L_2)
	.align		4
.L_2:
        /*0010*/ 	.word	index@(_Z11heavyKernelPfi)
        /*0014*/ 	.word	0x00000000


	//----- nvinfo : EIATTR_MIN_STACK_SIZE
	.align		4
.L_3:
        /*0018*/ 	.byte	0x04, 0x12
        /*001a*/ 	.short	(.L_5 - .L_4)
	.align		4
.L_4:
        /*001c*/ 	.word	index@(_Z11heavyKernelPfi)
        /*0020*/ 	.word	0x00000000
.L_5:


//--------------------- .nv.compat                --------------------------
	.section	.nv.compat,"",@"SHT_CUDA_COMPAT_INFO"
	.align	4
        /*0000*/ 	.byte	0x02, 0x09, 0x00, 0x00, 0x02, 0x02, 0x01, 0x00, 0x02, 0x05, 0x05, 0x00, 0x03, 0x07, 0x01, 0x01
        /*0010*/ 	.byte	0x02, 0x03, 0x00, 0x00, 0x02, 0x06, 0x01, 0x00, 0x04, 0x0b, 0x08, 0x00, 0x09, 0x00, 0x00, 0x00
        /*0020*/ 	.byte	0x00, 0x00, 0x00, 0x00


//--------------------- .nv.info._Z11heavyKernelPfi --------------------------
	.section	.nv.info._Z11heavyKernelPfi,"",@"SHT_CUDA_INFO"
	.sectionflags	@""
	.align	4


	//----- nvinfo : EIATTR_CUDA_API_VERSION
	.align		4
        /*0000*/ 	.byte	0x04, 0x37
        /*0002*/ 	.short	(.L_7 - .L_6)
.L_6:
        /*0004*/ 	.word	0x00000082


	//----- nvinfo : EIATTR_KPARAM_INFO
	.align		4
.L_7:
        /*0008*/ 	.byte	0x04, 0x17
        /*000a*/ 	.short	(.L_9 - .L_8)
.L_8:
        /*000c*/ 	.word	0x00000000
        /*0010*/ 	.short	0x0001
        /*0012*/ 	.short	0x0008
        /*0014*/ 	.byte	0x00, 0xf0, 0x11, 0x00


	//----- nvinfo : EIATTR_KPARAM_INFO
	.align		4
.L_9:
        /*0018*/ 	.byte	0x04, 0x17
        /*001a*/ 	.short	(.L_11 - .L_10)
.L_10:
        /*001c*/ 	.word	0x00000000
        /*0020*/ 	.short	0x0000
        /*0022*/ 	.short	0x0000
        /*0024*/ 	.byte	0x00, 0xf5, 0x21, 0x00


	//----- nvinfo : EIATTR_SPARSE_MMA_MASK
	.align		4
.L_11:
        /*0028*/ 	.byte	0x03, 0x50
        /*002a*/ 	.short	0x0000


	//----- nvinfo : EIATTR_MAXREG_COUNT
	.align		4
        /*002c*/ 	.byte	0x03, 0x1b
        /*002e*/ 	.short	0x00ff


	//----- nvinfo : EIATTR_MERCURY_ISA_VERSION
	.align		4
        /*0030*/ 	.byte	0x03, 0x5f
        /*0032*/ 	.short	0x0101


	//----- nvinfo : EIATTR_VRC_CTA_INIT_COUNT
	.align		4
        /*0034*/ 	.byte	0x02, 0x4a
	.zero		1
	.zero		1


	//----- nvinfo : EIATTR_EXIT_INSTR_OFFSETS
	.align		4
        /*0038*/ 	.byte	0x04, 0x1c
        /*003a*/ 	.short	(.L_13 - .L_12)


	//   ....[0]....
.L_12:
        /*003c*/ 	.word	0x00000070


	//   ....[1]....
        /*0040*/ 	.word	0x00000700


	//----- nvinfo : EIATTR_CBANK_PARAM_SIZE
	.align		4
.L_13:
        /*0044*/ 	.byte	0x03, 0x19
        /*0046*/ 	.short	0x000c


	//----- nvinfo : EIATTR_PARAM_CBANK
	.align		4
        /*0048*/ 	.byte	0x04, 0x0a
        /*004a*/ 	.short	(.L_15 - .L_14)
	.align		4
.L_14:
        /*004c*/ 	.word	index@(.nv.constant0._Z11heavyKernelPfi)
        /*0050*/ 	.short	0x0380
        /*0052*/ 	.short	0x000c


	//----- nvinfo : EIATTR_SW_WAR
	.align		4
.L_15:
        /*0054*/ 	.byte	0x04, 0x36
        /*0056*/ 	.short	(.L_17 - .L_16)
.L_16:
        /*0058*/ 	.word	0x00000008
.L_17:


//--------------------- .nv.callgraph             --------------------------
	.section	.nv.callgraph,"",@"SHT_CUDA_CALLGRAPH"
	.align	4
	.sectionentsize	8
	.align		4
        /*0000*/ 	.word	0x00000000
	.align		4
        /*0004*/ 	.word	0xffffffff
	.align		4
        /*0008*/ 	.word	0x00000000
	.align		4
        /*000c*/ 	.word	0xfffffffe
	.align		4
        /*0010*/ 	.word	0x00000000
	.align		4
        /*0014*/ 	.word	0xfffffffd
	.align		4
        /*0018*/ 	.word	0x00000000
	.align		4
        /*001c*/ 	.word	0xfffffffc


//--------------------- .text._Z11heavyKernelPfi  --------------------------
	.section	.text._Z11heavyKernelPfi,"ax",@progbits
	.align	128
        .global         _Z11heavyKernelPfi
        .type           _Z11heavyKernelPfi,@function
        .size           _Z11heavyKernelPfi,(.L_x_2 - _Z11heavyKernelPfi)
        .other          _Z11heavyKernelPfi,@"STO_CUDA_ENTRY STV_DEFAULT"
_Z11heavyKernelPfi:
.text._Z11heavyKernelPfi:
[----:B------:R-:W-:Y:S01]  /*0000*/  LDC R1, c[0x0][0x37c] ;  /* 0x0000df00ff017b82 */ /* 0x000fe20000000800 */
[----:B------:R-:W0:Y:S07]  /*0010*/  S2R R0, SR_TID.X ;  /* 0x0000000000007919 */ /* 0x000e2e0000002100 */
[----:B------:R-:W0:Y:S01]  /*0020*/  S2UR UR4, SR_CTAID.X ;  /* 0x00000000000479c3 */ /* 0x000e220000002500 */
[----:B------:R-:W1:Y:S07]  /*0030*/  LDCU UR5, c[0x0][0x388] ;  /* 0x00007100ff0577ac */ /* 0x000e6e0008000800 */
[----:B------:R-:W0:Y:S02]  /*0040*/  LDC R3, c[0x0][0x360] ;  /* 0x0000d800ff037b82 */ /* 0x000e240000000800 */
[----:B0-----:R-:W-:-:S05]  /*0050*/  IMAD R0, R3, UR4, R0 ;  /* 0x0000000403007c24 */ /* 0x001fca000f8e0200 */
[----:B-1----:R-:W-:-:S13]  /*0060*/  ISETP.GE.AND P0, PT, R0, UR5, PT ;  /* 0x0000000500007c0c */ /* 0x002fda000bf06270 */
[----:B------:R-:W-:Y:S05]  /*0070*/  @P0 EXIT ;  /* 0x000000000000094d */ /* 0x000fea0003800000 */
[----:B------:R-:W-:Y:S01]  /*0080*/  HFMA2 R5, -RZ, RZ, 0, 0 ;  /* 0x00000000ff057431 */ /* 0x000fe200000001ff */
[----:B------:R-:W0:Y:S01]  /*0090*/  LDCU.64 UR8, c[0x0][0x358] ;  /* 0x00006b00ff0877ac */ /* 0x000e220008000a00 */
[----:B------:R-:W-:-:S05]  /*00a0*/  UMOV UR4, URZ ;  /* 0x000000ff00047c82 */ /* 0x000fca0008000000 */
.L_x_0:
[----:B------:R-:W-:Y:S02]  /*00b0*/  UIADD3 UR5, UPT, UPT, UR4, 0x1, URZ ;  /* 0x0000000104057890 */ /* 0x000fe4000fffe0ff */
[----:B------:R-:W-:Y:S01]  /*00c0*/  I2FP.F32.U32 R2, UR4 ;  /* 0x0000000400027c45 */ /* 0x000fe20008201000 */
[----:B------:R-:W-:-:S03]  /*00d0*/  UIADD3 UR6, UPT, UPT, UR4, 0x2, URZ ;  /* 0x0000000204067890 */ /* 0x000fc6000fffe0ff */
[----:B------:R-:W-:Y:S01]  /*00e0*/  I2FP.F32.U32 R3, UR5 ;  /* 0x0000000500037c45 */ /* 0x000fe20008201000 */
[----:B------:R-:W-:Y:S01]  /*00f0*/  FFMA R2, R2, 9.9999997473787516356e-05, R5 ;  /* 0x38d1b71702027823 */ /* 0x000fe20000000005 */
[----:B------:R-:W-:Y:S01]  /*0100*/  UIADD3 UR5, UPT, UPT, UR4, 0x3, URZ ;  /* 0x0000000304057890 */ /* 0x000fe2000fffe0ff */
[----:B------:R-:W-:Y:S01]  /*0110*/  I2FP.F32.U32 R5, UR6 ;  /* 0x0000000600057c45 */ /* 0x000fe20008201000 */
[----:B------:R-:W-:Y:S01]  /*0120*/  UIADD3 UR6, UPT, UPT, UR4, 0x4, URZ ;  /* 0x0000000404067890 */ /* 0x000fe2000fffe0ff */
[----:B------:R-:W-:-:S03]  /*0130*/  FFMA R2, R3, 9.9999997473787516356e-05, R2 ;  /* 0x38d1b71703027823 */ /* 0x000fc60000000002 */
        /* <DEDUP_REMOVED lines=73> */
[----:B------:R-:W-:Y:S01]  /*05d0*/  UIADD3 UR5, UPT, UPT, UR4, 0x1d, URZ ;  /* 0x0000001d04057890 */ /* 0x000fe2000fffe0ff */
[----:B------:R-:W-:Y:S01]  /*05e0*/  FFMA R2, R5, 9.9999997473787516356e-05, R2 ;  /* 0x38d1b71705027823 */ /* 0x000fe20000000002 */
[----:B------:R-:W-:Y:S01]  /*05f0*/  I2FP.F32.U32 R5, UR6 ;  /* 0x0000000600057c45 */ /* 0x000fe20008201000 */
[----:B------:R-:W-:Y:S02]  /*0600*/  UIADD3 UR6, UPT, UPT, UR4, 0x1e, URZ ;  /* 0x0000001e04067890 */ /* 0x000fe4000fffe0ff */
[----:B------:R-:W-:Y:S01]  /*0610*/  FFMA R2, R3, 9.9999997473787516356e-05, R2 ;  /* 0x38d1b71703027823 */ /* 0x000fe20000000002 */
[----:B------:R-:W-:Y:S01]  /*0620*/  I2FP.F32.U32 R3, UR5 ;  /* 0x0000000500037c45 */ /* 0x000fe20008201000 */
[----:B------:R-:W-:Y:S02]  /*0630*/  UIADD3 UR5, UPT, UPT, UR4, 0x1f, URZ ;  /* 0x0000001f04057890 */ /* 0x000fe4000fffe0ff */
[----:B------:R-:W-:Y:S01]  /*0640*/  UIADD3 UR4, UPT, UPT, UR4, 0x20, URZ ;  /* 0x0000002004047890 */ /* 0x000fe2000fffe0ff */
[----:B------:R-:W-:Y:S01]  /*0650*/  FFMA R2, R5, 9.9999997473787516356e-05, R2 ;  /* 0x38d1b71705027823 */ /* 0x000fe20000000002 */
[----:B------:R-:W-:-:S02]  /*0660*/  I2FP.F32.U32 R5, UR6 ;  /* 0x0000000600057c45 */ /* 0x000fc40008201000 */
[----:B------:R-:W-:Y:S01]  /*0670*/  UISETP.NE.AND UP0, UPT, UR4, 0x186a0, UPT ;  /* 0x000186a00400788c */ /* 0x000fe2000bf05270 */
[----:B------:R-:W-:Y:S01]  /*0680*/  FFMA R2, R3, 9.9999997473787516356e-05, R2 ;  /* 0x38d1b71703027823 */ /* 0x000fe20000000002 */
[----:B------:R-:W-:-:S03]  /*0690*/  I2FP.F32.U32 R4, UR5 ;  /* 0x0000000500047c45 */ /* 0x000fc60008201000 */
[----:B------:R-:W-:-:S04]  /*06a0*/  FFMA R5, R5, 9.9999997473787516356e-05, R2 ;  /* 0x38d1b71705057823 */ /* 0x000fc80000000002 */
[----:B------:R-:W-:Y:S01]  /*06b0*/  FFMA R5, R4, 9.9999997473787516356e-05, R5 ;  /* 0x38d1b71704057823 */ /* 0x000fe20000000005 */
[----:B------:R-:W-:Y:S06]  /*06c0*/  BRA.U UP0, `(.L_x_0) ;  /* 0xfffffff900787547 */ /* 0x000fec000b83ffff */
[----:B------:R-:W1:Y:S02]  /*06d0*/  LDC.64 R2, c[0x0][0x380] ;  /* 0x0000e000ff027b82 */ /* 0x000e640000000a00 */
[----:B-1----:R-:W-:-:S05]  /*06e0*/  IMAD.WIDE R2, R0, 0x4, R2 ;  /* 0x0000000400027825 */ /* 0x002fca00078e0202 */
[----:B0-----:R-:W-:Y:S01]  /*06f0*/  STG.E desc[UR8][R2.64], R5 ;  /* 0x0000000502007986 */ /* 0x001fe2000c101908 */
[----:B------:R-:W-:Y:S05]  /*0700*/  EXIT ;  /* 0x000000000000794d */ /* 0x000fea0003800000 */
.L_x_1:
[----:B------:R-:W-:-:S00]  /*0710*/  BRA `(.L_x_1) ;  /* 0xfffffffc00fc7947 */ /* 0x000fc0000383ffff */
[----:B------:R-:W-:-:S00]  /*0720*/  NOP ;  /* 0x0000000000007918 */ /* 0x000fc00000000000 */
        /* <DEDUP_REMOVED lines=13> */
.L_x_2:


//--------------------- .nv.shared.reserved.0     --------------------------
	.section	.nv.shared.reserved.0,"aw",@nobits
	.weak		__nv_reservedSMEM_offset_0_alias
	.size		__nv_reservedSMEM_offset_0_alias, 0, 64
	.other		__nv_reservedSMEM_offset_0_alias,@"STO_CUDA_RESERVED_SHARED STV_DEFAULT"
__nv_reservedSMEM_offset_0_alias:
	.zero		0
	.zero		64


//--------------------- .nv.constant0._Z11heavyKernelPfi --------------------------
	.section	.nv.constant0._Z11heavyKernelPfi,"a",@progbits
	.sectionflags	@""
	.align	4
.nv.constant0._Z11heavyKernelPfi:
	.zero		908


//--------------------- SYMBOLS --------------------------

	.type		.nv.reservedSmem.offset0,@object
	.size		.nv.reservedSmem.offset0,0x4
